//
// Generated by NVIDIA NVVM Compiler
//
// Compiler Build ID: CL-36424714
// Cuda compilation tools, release 13.0, V13.0.88
// Based on NVVM 20.0.0
//

.version 9.0
.target sm_100
.address_size 64

	// .globl	_Z11verifyArrayPiS_PbiPhi

.visible .entry _Z11verifyArrayPiS_PbiPhi(
	.param .u64 .ptr .align 1 _Z11verifyArrayPiS_PbiPhi_param_0,
	.param .u64 .ptr .align 1 _Z11verifyArrayPiS_PbiPhi_param_1,
	.param .u64 .ptr .align 1 _Z11verifyArrayPiS_PbiPhi_param_2,
	.param .u32 _Z11verifyArrayPiS_PbiPhi_param_3,
	.param .u64 .ptr .align 1 _Z11verifyArrayPiS_PbiPhi_param_4,
	.param .u32 _Z11verifyArrayPiS_PbiPhi_param_5
)
{
	.reg .pred 	%p<4>;
	.reg .b16 	%rs<5>;
	.reg .b32 	%r<21>;
	.reg .b64 	%rd<18>;

	ld.param.u64 	%rd3, [_Z11verifyArrayPiS_PbiPhi_param_0];
	ld.param.u64 	%rd4, [_Z11verifyArrayPiS_PbiPhi_param_1];
	ld.param.u64 	%rd2, [_Z11verifyArrayPiS_PbiPhi_param_2];
	ld.param.u32 	%r4, [_Z11verifyArrayPiS_PbiPhi_param_3];
	ld.param.u64 	%rd5, [_Z11verifyArrayPiS_PbiPhi_param_4];
	ld.param.u32 	%r2, [_Z11verifyArrayPiS_PbiPhi_param_5];
	cvta.to.global.u64 	%rd6, %rd4;
	cvta.to.global.u64 	%rd7, %rd3;
	cvta.to.global.u64 	%rd8, %rd5;
	mov.u32 	%r5, %ctaid.x;
	mov.u32 	%r6, %nctaid.x;
	mov.u32 	%r7, %ctaid.y;
	mad.lo.s32 	%r8, %r6, %r7, %r5;
	mov.u32 	%r9, %ntid.x;
	mov.u32 	%r10, %ntid.y;
	mov.u32 	%r11, %tid.x;
	mov.u32 	%r12, %tid.y;
	mad.lo.s32 	%r13, %r8, %r10, %r12;
	mad.lo.s32 	%r14, %r13, %r9, %r11;
	cvt.s64.s32 	%rd9, %r14;
	add.s64 	%rd1, %rd8, %rd9;
	mov.b16 	%rs1, 1;
	st.global.u8 	[%rd1], %rs1;
	mad.lo.s32 	%r15, %r9, %r5, %r11;
	mul.wide.s32 	%rd10, %r15, 4;
	add.s64 	%rd11, %rd7, %rd10;
	ld.global.u32 	%r16, [%rd11];
	add.s64 	%rd12, %rd6, %rd10;
	ld.global.u32 	%r17, [%rd12];
	setp.eq.s32 	%p1, %r16, %r17;
	setp.ge.s32 	%p2, %r15, %r4;
	mov.b32 	%r20, 1;
	or.pred  	%p3, %p2, %p1;
	@%p3 bra 	$L__BB0_2;
	cvta.to.global.u64 	%rd13, %rd2;
	cvt.s64.s32 	%rd14, %r2;
	add.s64 	%rd15, %rd1, %rd14;
	mov.b16 	%rs2, 3;
	st.global.u8 	[%rd15], %rs2;
	mov.b16 	%rs3, 0;
	st.global.u8 	[%rd13], %rs3;
	mov.b32 	%r20, 2;
$L__BB0_2:
	mul.lo.s32 	%r19, %r20, %r2;
	cvt.s64.s32 	%rd16, %r19;
	add.s64 	%rd17, %rd1, %rd16;
	mov.b16 	%rs4, 4;
	st.global.u8 	[%rd17], %rs4;
	ret;

}


// ===== COMPILED SASS (sm_100) =====

	.target	sm_100

	.elftype	@"ET_EXEC"


//--------------------- .note.nv.tkinfo           --------------------------
	.section	.note.nv.tkinfo,"",@"SHT_NOTE"
	.sectionflags	@"SHF_NOTE_NV_TKINFO"
	.tkinfo
        /*0018*/ 	.word	0x00000002
        /*0030*/ 	.string	""
        /*0030*/ 	.string	"ptxas"
        /*0030*/ 	.string	"Cuda compilation tools, release 13.0, V13.0.88"
        /*0030*/ 	.string	"Build cuda_13.0.r13.0/compiler.36424714_0"
        /*0030*/ 	.string	"-arch sm_100 -m 64 "



//--------------------- .note.nv.cuinfo           --------------------------
	.section	.note.nv.cuinfo,"",@"SHT_NOTE"
	.sectionflags	@"SHF_NOTE_NV_CUINFO"
        /*0018*/ 	.short	0x0002
        /*001a*/ 	.short	0x0064
        /*001c*/ 	.short	0x0082
	.zero		2


//--------------------- .nv.info                  --------------------------
	.section	.nv.info,"",@"SHT_CUDA_INFO"
	.align	4


	//----- nvinfo : EIATTR_REGCOUNT
	.align		4
        /*0000*/ 	.byte	0x04, 0x2f
        /*0002*/ 	.short	(.L_1 - .L_0)
	.align		4
.L_0:
        /*0004*/ 	.word	index@(_Z11verifyArrayPiS_PbiPhi)
        /*0008*/ 	.word	0x0000000d


	//----- nvinfo : EIATTR_FRAME_SIZE
	.align		4
.L_1:
        /*000c*/ 	.byte	0x04, 0x11
        /*000e*/ 	.short	(.L_3 - .L_2)
	.align		4
.L_2:
        /*0010*/ 	.word	index@(_Z11verifyArrayPiS_PbiPhi)
        /*0014*/ 	.word	0x00000000


	//----- nvinfo : EIATTR_MIN_STACK_SIZE
	.align		4
.L_3:
        /*0018*/ 	.byte	0x04, 0x12
        /*001a*/ 	.short	(.L_5 - .L_4)
	.align		4
.L_4:
        /*001c*/ 	.word	index@(_Z11verifyArrayPiS_PbiPhi)
        /*0020*/ 	.word	0x00000000
.L_5:


//--------------------- .nv.compat                --------------------------
	.section	.nv.compat,"",@"SHT_CUDA_COMPAT_INFO"
	.align	4
        /*0000*/ 	.byte	0x02, 0x09, 0x00, 0x00, 0x02, 0x02, 0x01, 0x00, 0x02, 0x05, 0x05, 0x00, 0x03, 0x07, 0x01, 0x01
        /*0010*/ 	.byte	0x02, 0x03, 0x00, 0x00, 0x02, 0x06, 0x01, 0x00, 0x04, 0x0b, 0x08, 0x00, 0x09, 0x00, 0x00, 0x00
        /*0020*/ 	.byte	0x00, 0x00, 0x00, 0x00


//--------------------- .nv.info._Z11verifyArrayPiS_PbiPhi --------------------------
	.section	.nv.info._Z11verifyArrayPiS_PbiPhi,"",@"SHT_CUDA_INFO"
	.sectionflags	@""
	.align	4


	//----- nvinfo : EIATTR_CUDA_API_VERSION
	.align		4
        /*0000*/ 	.byte	0x04, 0x37
        /*0002*/ 	.short	(.L_7 - .L_6)
.L_6:
        /*0004*/ 	.word	0x00000082


	//----- nvinfo : EIATTR_KPARAM_INFO
	.align		4
.L_7:
        /*0008*/ 	.byte	0x04, 0x17
        /*000a*/ 	.short	(.L_9 - .L_8)
.L_8:
        /*000c*/ 	.word	0x00000000
        /*0010*/ 	.short	0x0005
        /*0012*/ 	.short	0x0028
        /*0014*/ 	.byte	0x00, 0xf0, 0x11, 0x00


	//----- nvinfo : EIATTR_KPARAM_INFO
	.align		4
.L_9:
        /*0018*/ 	.byte	0x04, 0x17
        /*001a*/ 	.short	(.L_11 - .L_10)
.L_10:
        /*001c*/ 	.word	0x00000000
        /*0020*/ 	.short	0x0004
        /*0022*/ 	.short	0x0020
        /*0024*/ 	.byte	0x00, 0xf5, 0x21, 0x00


	//----- nvinfo : EIATTR_KPARAM_INFO
	.align		4
.L_11:
        /*0028*/ 	.byte	0x04, 0x17
        /*002a*/ 	.short	(.L_13 - .L_12)
.L_12:
        /*002c*/ 	.word	0x00000000
        /*0030*/ 	.short	0x0003
        /*0032*/ 	.short	0x0018
        /*0034*/ 	.byte	0x00, 0xf0, 0x11, 0x00


	//----- nvinfo : EIATTR_KPARAM_INFO
	.align		4
.L_13:
        /*0038*/ 	.byte	0x04, 0x17
        /*003a*/ 	.short	(.L_15 - .L_14)
.L_14:
        /*003c*/ 	.word	0x00000000
        /*0040*/ 	.short	0x0002
        /*0042*/ 	.short	0x0010
        /*0044*/ 	.byte	0x00, 0xf5, 0x21, 0x00


	//----- nvinfo : EIATTR_KPARAM_INFO
	.align		4
.L_15:
        /*0048*/ 	.byte	0x04, 0x17
        /*004a*/ 	.short	(.L_17 - .L_16)
.L_16:
        /*004c*/ 	.word	0x00000000
        /*0050*/ 	.short	0x0001
        /*0052*/ 	.short	0x0008
        /*0054*/ 	.byte	0x00, 0xf5, 0x21, 0x00


	//----- nvinfo : EIATTR_KPARAM_INFO
	.align		4
.L_17:
        /*0058*/ 	.byte	0x04, 0x17
        /*005a*/ 	.short	(.L_19 - .L_18)
.L_18:
        /*005c*/ 	.word	0x00000000
        /*0060*/ 	.short	0x0000
        /*0062*/ 	.short	0x0000
        /*0064*/ 	.byte	0x00, 0xf5, 0x21, 0x00


	//----- nvinfo : EIATTR_SPARSE_MMA_MASK
	.align		4
.L_19:
        /*0068*/ 	.byte	0x03, 0x50
        /*006a*/ 	.short	0x0000


	//----- nvinfo : EIATTR_MAXREG_COUNT
	.align		4
        /*006c*/ 	.byte	0x03, 0x1b
        /*006e*/ 	.short	0x00ff


	//----- nvinfo : EIATTR_MERCURY_ISA_VERSION
	.align		4
        /*0070*/ 	.byte	0x03, 0x5f
        /*0072*/ 	.short	0x0101


	//----- nvinfo : EIATTR_VRC_CTA_INIT_COUNT
	.align		4
        /*0074*/ 	.byte	0x02, 0x4a
	.zero		1
	.zero		1


	//----- nvinfo : EIATTR_EXIT_INSTR_OFFSETS
	.align		4
        /*0078*/ 	.byte	0x04, 0x1c
        /*007a*/ 	.short	(.L_21 - .L_20)


	//   ....[0]....
.L_20:
        /*007c*/ 	.word	0x000002e0


	//----- nvinfo : EIATTR_CRS_STACK_SIZE
	.align		4
.L_21:
        /*0080*/ 	.byte	0x04, 0x1e
        /*0082*/ 	.short	(.L_23 - .L_22)
.L_22:
        /*0084*/ 	.word	0x00000000


	//----- nvinfo : EIATTR_CBANK_PARAM_SIZE
	.align		4
.L_23:
        /*0088*/ 	.byte	0x03, 0x19
        /*008a*/ 	.short	0x002c


	//----- nvinfo : EIATTR_PARAM_CBANK
	.align		4
        /*008c*/ 	.byte	0x04, 0x0a
        /*008e*/ 	.short	(.L_25 - .L_24)
	.align		4
.L_24:
        /*0090*/ 	.word	index@(.nv.constant0._Z11verifyArrayPiS_PbiPhi)
        /*0094*/ 	.short	0x0380
        /*0096*/ 	.short	0x002c


	//----- nvinfo : EIATTR_SW_WAR
	.align		4
.L_25:
        /*0098*/ 	.byte	0x04, 0x36
        /*009a*/ 	.short	(.L_27 - .L_26)
.L_26:
        /*009c*/ 	.word	0x00000008
.L_27:


//--------------------- .nv.callgraph             --------------------------
	.section	.nv.callgraph,"",@"SHT_CUDA_CALLGRAPH"
	.align	4
	.sectionentsize	8
	.align		4
        /*0000*/ 	.word	0x00000000
	.align		4
        /*0004*/ 	.word	0xffffffff
	.align		4
        /*0008*/ 	.word	0x00000000
	.align		4
        /*000c*/ 	.word	0xfffffffe
	.align		4
        /*0010*/ 	.word	0x00000000
	.align		4
        /*0014*/ 	.word	0xfffffffd
	.align		4
        /*0018*/ 	.word	0x00000000
	.align		4
        /*001c*/ 	.word	0xfffffffc


//--------------------- .text._Z11verifyArrayPiS_PbiPhi --------------------------
	.section	.text._Z11verifyArrayPiS_PbiPhi,"ax",@progbits
	.align	128
        .global         _Z11verifyArrayPiS_PbiPhi
        .type           _Z11verifyArrayPiS_PbiPhi,@function
        .size           _Z11verifyArrayPiS_PbiPhi,(.L_x_3 - _Z11verifyArrayPiS_PbiPhi)
        .other          _Z11verifyArrayPiS_PbiPhi,@"STO_CUDA_ENTRY STV_DEFAULT"
_Z11verifyArrayPiS_PbiPhi:
.text._Z11verifyArrayPiS_PbiPhi:
[----:B------:R-:W-:Y:S08]  /*0000*/  LDC R1, c[0x0][0x37c] ;  /* 0x0000df00ff017b82 */ /* 0x000ff00000000800 */
[----:B------:R-:W-:Y:S01]  /*0010*/  S2UR UR6, SR_CTAID.X ;  /* 0x00000000000679c3 */ /* 0x000fe20000002500 */
[----:B------:R-:W0:Y:S01]  /*0020*/  S2R R3, SR_TID.Y ;  /* 0x0000000000037919 */ /* 0x000e220000002200 */
[----:B------:R-:W1:Y:S01]  /*0030*/  LDCU UR4, c[0x0][0x370] ;  /* 0x00006e00ff0477ac */ /* 0x000e620008000800 */
[----:B------:R-:W-:Y:S01]  /*0040*/  IMAD.MOV.U32 R10, RZ, RZ, 0x1 ;  /* 0x00000001ff0a7424 */ /* 0x000fe200078e00ff */
[----:B------:R-:W2:Y:S01]  /*0050*/  S2R R8, SR_TID.X ;  /* 0x0000000000087919 */ /* 0x000ea20000002100 */
[----:B------:R-:W3:Y:S03]  /*0060*/  LDCU.64 UR8, c[0x0][0x3a0] ;  /* 0x00007400ff0877ac */ /* 0x000ee60008000a00 */
[----:B------:R-:W1:Y:S08]  /*0070*/  S2UR UR5, SR_CTAID.Y ;  /* 0x00000000000579c3 */ /* 0x000e700000002600 */
[----:B------:R-:W2:Y:S08]  /*0080*/  LDC R9, c[0x0][0x360] ;  /* 0x0000d800ff097b82 */ /* 0x000eb00000000800 */
[----:B------:R-:W0:Y:S08]  /*0090*/  LDC R0, c[0x0][0x364] ;  /* 0x0000d900ff007b82 */ /* 0x000e300000000800 */
[----:B------:R-:W4:Y:S01]  /*00a0*/  LDC.64 R4, c[0x0][0x380] ;  /* 0x0000e000ff047b82 */ /* 0x000f220000000a00 */
[----:B-1----:R-:W-:-:S07]  /*00b0*/  UIMAD UR4, UR4, UR5, UR6 ;  /* 0x00000005040472a4 */ /* 0x002fce000f8e0206 */
[----:B------:R-:W1:Y:S01]  /*00c0*/  LDC.64 R6, c[0x0][0x388] ;  /* 0x0000e200ff067b82 */ /* 0x000e620000000a00 */
[----:B0-----:R-:W-:-:S03]  /*00d0*/  IMAD R0, R0, UR4, R3 ;  /* 0x0000000400007c24 */ /* 0x001fc6000f8e0203 */
[----:B------:R-:W0:Y:S01]  /*00e0*/  LDCU.64 UR4, c[0x0][0x358] ;  /* 0x00006b00ff0477ac */ /* 0x000e220008000a00 */
[--C-:B--2---:R-:W-:Y:S02]  /*00f0*/  IMAD R0, R0, R9, R8.reuse ;  /* 0x0000000900007224 */ /* 0x104fe400078e0208 */
[--C-:B------:R-:W-:Y:S01]  /*0100*/  IMAD R9, R9, UR6, R8.reuse ;  /* 0x0000000609097c24 */ /* 0x100fe2000f8e0208 */
[----:B------:R-:W-:Y:S01]  /*0110*/  PRMT R8, R10, 0x7610, R8 ;  /* 0x000076100a087816 */ /* 0x000fe20000000008 */
[----:B------:R-:W2:Y:S01]  /*0120*/  LDCU UR6, c[0x0][0x398] ;  /* 0x00007300ff0677ac */ /* 0x000ea20008000800 */
[----:B---3--:R-:W-:Y:S01]  /*0130*/  IADD3 R2, P0, PT, R0, UR8, RZ ;  /* 0x0000000800027c10 */ /* 0x008fe2000ff1e0ff */
[----:B----4-:R-:W-:-:S03]  /*0140*/  IMAD.WIDE R4, R9, 0x4, R4 ;  /* 0x0000000409047825 */ /* 0x010fc600078e0204 */
[----:B------:R-:W-:Y:S01]  /*0150*/  LEA.HI.X.SX32 R3, R0, UR9, 0x1, P0 ;  /* 0x0000000900037c11 */ /* 0x000fe200080f0eff */
[----:B-1----:R-:W-:-:S04]  /*0160*/  IMAD.WIDE R6, R9, 0x4, R6 ;  /* 0x0000000409067825 */ /* 0x002fc800078e0206 */
[----:B0-----:R0:W-:Y:S04]  /*0170*/  STG.E.U8 desc[UR4][R2.64], R8 ;  /* 0x0000000802007986 */ /* 0x0011e8000c101104 */
[----:B------:R-:W3:Y:S04]  /*0180*/  LDG.E R4, desc[UR4][R4.64] ;  /* 0x0000000404047981 */ /* 0x000ee8000c1e1900 */
[----:B------:R-:W3:Y:S01]  /*0190*/  LDG.E R7, desc[UR4][R6.64] ;  /* 0x0000000406077981 */ /* 0x000ee2000c1e1900 */
[----:B------:R-:W-:Y:S01]  /*01a0*/  BSSY.RECONVERGENT B0, `(.L_x_0) ;  /* 0x000000d000007945 */ /* 0x000fe20003800200 */
[----:B------:R-:W-:Y:S01]  /*01b0*/  IMAD.MOV.U32 R0, RZ, RZ, 0x1 ;  /* 0x00000001ff007424 */ /* 0x000fe200078e00ff */
[----:B---3--:R-:W-:-:S04]  /*01c0*/  ISETP.NE.AND P0, PT, R4, R7, PT ;  /* 0x000000070400720c */ /* 0x008fc80003f05270 */
[----:B--2---:R-:W-:-:S13]  /*01d0*/  ISETP.GE.OR P0, PT, R9, UR6, !P0 ;  /* 0x0000000609007c0c */ /* 0x004fda000c706670 */
[----:B0-----:R-:W-:Y:S05]  /*01e0*/  @P0 BRA `(.L_x_1) ;  /* 0x0000000000200947 */ /* 0x001fea0003800000 */
[----:B------:R-:W0:Y:S01]  /*01f0*/  LDC R7, c[0x0][0x3a8] ;  /* 0x0000ea00ff077b82 */ /* 0x000e220000000800 */
[----:B------:R-:W-:Y:S02]  /*0200*/  HFMA2 R8, -RZ, RZ, 0, 1.78813934326171875e-07 ;  /* 0x00000003ff087431 */ /* 0x000fe400000001ff */
[----:B------:R-:W-:-:S05]  /*0210*/  IMAD.MOV.U32 R0, RZ, RZ, 0x2 ;  /* 0x00000002ff007424 */ /* 0x000fca00078e00ff */
[----:B------:R-:W1:Y:S01]  /*0220*/  LDC.64 R4, c[0x0][0x390] ;  /* 0x0000e400ff047b82 */ /* 0x000e620000000a00 */
[----:B0-----:R-:W-:-:S04]  /*0230*/  IADD3 R6, P0, PT, R2, R7, RZ ;  /* 0x0000000702067210 */ /* 0x001fc80007f1e0ff */
[----:B------:R-:W-:-:S05]  /*0240*/  LEA.HI.X.SX32 R7, R7, R3, 0x1, P0 ;  /* 0x0000000307077211 */ /* 0x000fca00000f0eff */
[----:B------:R0:W-:Y:S04]  /*0250*/  STG.E.U8 desc[UR4][R6.64], R8 ;  /* 0x0000000806007986 */ /* 0x0001e8000c101104 */
[----:B-1----:R0:W-:Y:S02]  /*0260*/  STG.E.U8 desc[UR4][R4.64], RZ ;  /* 0x000000ff04007986 */ /* 0x0021e4000c101104 */
.L_x_1:
[----:B------:R-:W-:Y:S05]  /*0270*/  BSYNC.RECONVERGENT B0 ;  /* 0x0000000000007941 */ /* 0x000fea0003800200 */
.L_x_0:
[----:B------:R-:W0:Y:S02]  /*0280*/  LDCU UR6, c[0x0][0x3a8] ;  /* 0x00007500ff0677ac */ /* 0x000e240008000800 */
[----:B0-----:R-:W-:Y:S01]  /*0290*/  IMAD R5, R0, UR6, RZ ;  /* 0x0000000600057c24 */ /* 0x001fe2000f8e02ff */
[----:B------:R-:W-:-:S04]  /*02a0*/  MOV R0, 0x4 ;  /* 0x0000000400007802 */ /* 0x000fc80000000f00 */
[----:B------:R-:W-:-:S04]  /*02b0*/  IADD3 R2, P0, PT, R5, R2, RZ ;  /* 0x0000000205027210 */ /* 0x000fc80007f1e0ff */
[----:B------:R-:W-:-:S05]  /*02c0*/  LEA.HI.X.SX32 R3, R5, R3, 0x1, P0 ;  /* 0x0000000305037211 */ /* 0x000fca00000f0eff */
[----:B------:R-:W-:Y:S01]  /*02d0*/  STG.E.U8 desc[UR4][R2.64], R0 ;  /* 0x0000000002007986 */ /* 0x000fe2000c101104 */
[----:B------:R-:W-:Y:S05]  /*02e0*/  EXIT ;  /* 0x000000000000794d */ /* 0x000fea0003800000 */
.L_x_2:
[----:B------:R-:W-:-:S00]  /*02f0*/  BRA `(.L_x_2) ;  /* 0xfffffffc00fc7947 */ /* 0x000fc0000383ffff */
[----:B------:R-:W-:-:S00]  /*0300*/  NOP ;  /* 0x0000000000007918 */ /* 0x000fc00000000000 */
[----:B------:R-:W-:-:S00]  /*0310*/  NOP ;  /* 0x0000000000007918 */ /* 0x000fc00000000000 */
[----:B------:R-:W-:-:S00]  /*0320*/  NOP ;  /* 0x0000000000007918 */ /* 0x000fc00000000000 */
[----:B------:R-:W-:-:S00]  /*0330*/  NOP ;  /* 0x0000000000007918 */ /* 0x000fc00000000000 */
[----:B------:R-:W-:-:S00]  /*0340*/  NOP ;  /* 0x0000000000007918 */ /* 0x000fc00000000000 */
[----:B------:R-:W-:-:S00]  /*0350*/  NOP ;  /* 0x0000000000007918 */ /* 0x000fc00000000000 */
[----:B------:R-:W-:-:S00]  /*0360*/  NOP ;  /* 0x0000000000007918 */ /* 0x000fc00000000000 */
[----:B------:R-:W-:-:S00]  /*0370*/  NOP ;  /* 0x0000000000007918 */ /* 0x000fc00000000000 */
.L_x_3:


//--------------------- .nv.shared.reserved.0     --------------------------
	.section	.nv.shared.reserved.0,"aw",@nobits
	.weak		__nv_reservedSMEM_offset_0_alias
	.size		__nv_reservedSMEM_offset_0_alias, 0, 64
	.other		__nv_reservedSMEM_offset_0_alias,@"STO_CUDA_RESERVED_SHARED STV_DEFAULT"
__nv_reservedSMEM_offset_0_alias:
	.zero		0
	.zero		64


//--------------------- .nv.constant0._Z11verifyArrayPiS_PbiPhi --------------------------
	.section	.nv.constant0._Z11verifyArrayPiS_PbiPhi,"a",@progbits
	.sectionflags	@""
	.align	4
.nv.constant0._Z11verifyArrayPiS_PbiPhi:
	.zero		940


//--------------------- SYMBOLS --------------------------

	.type		.nv.reservedSmem.offset0,@object
	.size		.nv.reservedSmem.offset0,0x4
